//
// Generated by NVIDIA NVVM Compiler
//
// Compiler Build ID: CL-36424714
// Cuda compilation tools, release 13.0, V13.0.88
// Based on NVVM 20.0.0
//

.version 9.0
.target sm_100
.address_size 64

	// .globl	_Z14convolution_2DPiPdS_S0_

.visible .entry _Z14convolution_2DPiPdS_S0_(
	.param .u64 .ptr .align 1 _Z14convolution_2DPiPdS_S0__param_0,
	.param .u64 .ptr .align 1 _Z14convolution_2DPiPdS_S0__param_1,
	.param .u64 .ptr .align 1 _Z14convolution_2DPiPdS_S0__param_2,
	.param .u64 .ptr .align 1 _Z14convolution_2DPiPdS_S0__param_3
)
{
	.reg .pred 	%p<11>;
	.reg .b32 	%r<27>;
	.reg .b64 	%rd<24>;
	.reg .b64 	%fd<45>;

	ld.param.u64 	%rd8, [_Z14convolution_2DPiPdS_S0__param_0];
	ld.param.u64 	%rd9, [_Z14convolution_2DPiPdS_S0__param_1];
	ld.param.u64 	%rd7, [_Z14convolution_2DPiPdS_S0__param_2];
	ld.param.u64 	%rd10, [_Z14convolution_2DPiPdS_S0__param_3];
	cvta.to.global.u64 	%rd1, %rd8;
	cvta.to.global.u64 	%rd2, %rd9;
	cvta.to.global.u64 	%rd3, %rd10;
	mov.u32 	%r1, %ctaid.x;
	mov.u32 	%r2, %tid.x;
	mad.lo.s32 	%r3, %r1, 360, %r2;
	mul.wide.u32 	%rd11, %r3, 8;
	add.s64 	%rd4, %rd3, %rd11;
	mov.b64 	%rd12, 0;
	st.global.u64 	[%rd4], %rd12;
	add.s32 	%r4, %r1, -2;
	setp.gt.u32 	%p1, %r4, 479;
	mov.f64 	%fd42, 0d0000000000000000;
	@%p1 bra 	$L__BB0_2;
	add.s32 	%r5, %r3, -720;
	mul.wide.u32 	%rd13, %r5, 4;
	add.s64 	%rd14, %rd1, %rd13;
	ld.global.u32 	%r6, [%rd14];
	cvt.rn.f64.s32 	%fd10, %r6;
	ld.global.f64 	%fd11, [%rd2];
	fma.rn.f64 	%fd42, %fd11, %fd10, 0d0000000000000000;
	st.global.f64 	[%rd4], %fd42;
$L__BB0_2:
	add.s32 	%r7, %r1, -1;
	setp.gt.u32 	%p2, %r7, 479;
	@%p2 bra 	$L__BB0_4;
	add.s32 	%r8, %r3, -360;
	mul.wide.u32 	%rd15, %r8, 4;
	add.s64 	%rd16, %rd1, %rd15;
	ld.global.u32 	%r9, [%rd16];
	cvt.rn.f64.s32 	%fd12, %r9;
	ld.global.f64 	%fd13, [%rd2+8];
	fma.rn.f64 	%fd42, %fd13, %fd12, %fd42;
	st.global.f64 	[%rd4], %fd42;
$L__BB0_4:
	setp.gt.u32 	%p3, %r1, 479;
	mul.wide.u32 	%rd17, %r3, 4;
	add.s64 	%rd5, %rd1, %rd17;
	@%p3 bra 	$L__BB0_6;
	ld.global.u32 	%r10, [%rd5];
	cvt.rn.f64.s32 	%fd14, %r10;
	ld.global.f64 	%fd15, [%rd2+16];
	fma.rn.f64 	%fd42, %fd15, %fd14, %fd42;
	st.global.f64 	[%rd4], %fd42;
$L__BB0_6:
	setp.gt.u32 	%p4, %r1, 478;
	@%p4 bra 	$L__BB0_8;
	ld.global.u32 	%r11, [%rd5+1440];
	cvt.rn.f64.s32 	%fd16, %r11;
	ld.global.f64 	%fd17, [%rd2+24];
	fma.rn.f64 	%fd42, %fd17, %fd16, %fd42;
	st.global.f64 	[%rd4], %fd42;
$L__BB0_8:
	setp.gt.u32 	%p5, %r1, 477;
	@%p5 bra 	$L__BB0_10;
	ld.global.u32 	%r12, [%rd5+2880];
	cvt.rn.f64.s32 	%fd18, %r12;
	ld.global.f64 	%fd19, [%rd2+32];
	fma.rn.f64 	%fd20, %fd19, %fd18, %fd42;
	st.global.f64 	[%rd4], %fd20;
$L__BB0_10:
	bar.sync 	0;
	add.s32 	%r13, %r2, -2;
	cvta.to.global.u64 	%rd18, %rd7;
	add.s64 	%rd6, %rd18, %rd17;
	setp.gt.u32 	%p6, %r13, 359;
	@%p6 bra 	$L__BB0_12;
	add.s32 	%r14, %r3, -2;
	mul.wide.u32 	%rd20, %r14, 8;
	add.s64 	%rd21, %rd3, %rd20;
	ld.global.f64 	%fd21, [%rd21];
	ld.global.f64 	%fd22, [%rd2];
	ld.global.u32 	%r15, [%rd6];
	cvt.rn.f64.s32 	%fd23, %r15;
	fma.rn.f64 	%fd24, %fd21, %fd22, %fd23;
	cvt.rzi.s32.f64 	%r16, %fd24;
	st.global.u32 	[%rd6], %r16;
$L__BB0_12:
	add.s32 	%r17, %r2, -1;
	setp.gt.u32 	%p7, %r17, 359;
	@%p7 bra 	$L__BB0_14;
	add.s32 	%r18, %r3, -1;
	mul.wide.u32 	%rd22, %r18, 8;
	add.s64 	%rd23, %rd3, %rd22;
	ld.global.f64 	%fd25, [%rd23];
	ld.global.f64 	%fd26, [%rd2+8];
	ld.global.u32 	%r19, [%rd6];
	cvt.rn.f64.s32 	%fd27, %r19;
	fma.rn.f64 	%fd28, %fd25, %fd26, %fd27;
	cvt.rzi.s32.f64 	%r20, %fd28;
	st.global.u32 	[%rd6], %r20;
$L__BB0_14:
	setp.gt.u32 	%p8, %r2, 359;
	@%p8 bra 	$L__BB0_16;
	ld.global.f64 	%fd29, [%rd4];
	ld.global.f64 	%fd30, [%rd2+16];
	ld.global.u32 	%r21, [%rd6];
	cvt.rn.f64.s32 	%fd31, %r21;
	fma.rn.f64 	%fd32, %fd29, %fd30, %fd31;
	cvt.rzi.s32.f64 	%r22, %fd32;
	st.global.u32 	[%rd6], %r22;
$L__BB0_16:
	setp.gt.u32 	%p9, %r2, 358;
	@%p9 bra 	$L__BB0_18;
	ld.global.f64 	%fd33, [%rd4+8];
	ld.global.f64 	%fd34, [%rd2+24];
	ld.global.u32 	%r23, [%rd6];
	cvt.rn.f64.s32 	%fd35, %r23;
	fma.rn.f64 	%fd36, %fd33, %fd34, %fd35;
	cvt.rzi.s32.f64 	%r24, %fd36;
	st.global.u32 	[%rd6], %r24;
$L__BB0_18:
	setp.gt.u32 	%p10, %r2, 357;
	@%p10 bra 	$L__BB0_20;
	ld.global.f64 	%fd37, [%rd4+16];
	ld.global.f64 	%fd38, [%rd2+32];
	ld.global.u32 	%r25, [%rd6];
	cvt.rn.f64.s32 	%fd39, %r25;
	fma.rn.f64 	%fd40, %fd37, %fd38, %fd39;
	cvt.rzi.s32.f64 	%r26, %fd40;
	st.global.u32 	[%rd6], %r26;
$L__BB0_20:
	ret;

}


// ===== COMPILED SASS (sm_100) =====

	.target	sm_100

	.elftype	@"ET_EXEC"


//--------------------- .note.nv.tkinfo           --------------------------
	.section	.note.nv.tkinfo,"",@"SHT_NOTE"
	.sectionflags	@"SHF_NOTE_NV_TKINFO"
	.tkinfo
        /*0018*/ 	.word	0x00000002
        /*0030*/ 	.string	""
        /*0030*/ 	.string	"ptxas"
        /*0030*/ 	.string	"Cuda compilation tools, release 13.0, V13.0.88"
        /*0030*/ 	.string	"Build cuda_13.0.r13.0/compiler.36424714_0"
        /*0030*/ 	.string	"-arch sm_100 -m 64 "



//--------------------- .note.nv.cuinfo           --------------------------
	.section	.note.nv.cuinfo,"",@"SHT_NOTE"
	.sectionflags	@"SHF_NOTE_NV_CUINFO"
        /*0018*/ 	.short	0x0002
        /*001a*/ 	.short	0x0064
        /*001c*/ 	.short	0x0082
	.zero		2


//--------------------- .nv.info                  --------------------------
	.section	.nv.info,"",@"SHT_CUDA_INFO"
	.align	4


	//----- nvinfo : EIATTR_REGCOUNT
	.align		4
        /*0000*/ 	.byte	0x04, 0x2f
        /*0002*/ 	.short	(.L_1 - .L_0)
	.align		4
.L_0:
        /*0004*/ 	.word	index@(_Z14convolution_2DPiPdS_S0_)
        /*0008*/ 	.word	0x0000001c


	//----- nvinfo : EIATTR_FRAME_SIZE
	.align		4
.L_1:
        /*000c*/ 	.byte	0x04, 0x11
        /*000e*/ 	.short	(.L_3 - .L_2)
	.align		4
.L_2:
        /*0010*/ 	.word	index@(_Z14convolution_2DPiPdS_S0_)
        /*0014*/ 	.word	0x00000000


	//----- nvinfo : EIATTR_MIN_STACK_SIZE
	.align		4
.L_3:
        /*0018*/ 	.byte	0x04, 0x12
        /*001a*/ 	.short	(.L_5 - .L_4)
	.align		4
.L_4:
        /*001c*/ 	.word	index@(_Z14convolution_2DPiPdS_S0_)
        /*0020*/ 	.word	0x00000000
.L_5:


//--------------------- .nv.compat                --------------------------
	.section	.nv.compat,"",@"SHT_CUDA_COMPAT_INFO"
	.align	4
        /*0000*/ 	.byte	0x02, 0x09, 0x00, 0x00, 0x02, 0x02, 0x01, 0x00, 0x02, 0x05, 0x05, 0x00, 0x03, 0x07, 0x01, 0x01
        /*0010*/ 	.byte	0x02, 0x03, 0x00, 0x00, 0x02, 0x06, 0x01, 0x00, 0x04, 0x0b, 0x08, 0x00, 0x01, 0x00, 0x00, 0x00
        /*0020*/ 	.byte	0x00, 0x00, 0x00, 0x00


//--------------------- .nv.info._Z14convolution_2DPiPdS_S0_ --------------------------
	.section	.nv.info._Z14convolution_2DPiPdS_S0_,"",@"SHT_CUDA_INFO"
	.sectionflags	@""
	.align	4


	//----- nvinfo : EIATTR_CUDA_API_VERSION
	.align		4
        /*0000*/ 	.byte	0x04, 0x37
        /*0002*/ 	.short	(.L_7 - .L_6)
.L_6:
        /*0004*/ 	.word	0x00000082


	//----- nvinfo : EIATTR_KPARAM_INFO
	.align		4
.L_7:
        /*0008*/ 	.byte	0x04, 0x17
        /*000a*/ 	.short	(.L_9 - .L_8)
.L_8:
        /*000c*/ 	.word	0x00000000
        /*0010*/ 	.short	0x0003
        /*0012*/ 	.short	0x0018
        /*0014*/ 	.byte	0x00, 0xf5, 0x21, 0x00


	//----- nvinfo : EIATTR_KPARAM_INFO
	.align		4
.L_9:
        /*0018*/ 	.byte	0x04, 0x17
        /*001a*/ 	.short	(.L_11 - .L_10)
.L_10:
        /*001c*/ 	.word	0x00000000
        /*0020*/ 	.short	0x0002
        /*0022*/ 	.short	0x0010
        /*0024*/ 	.byte	0x00, 0xf5, 0x21, 0x00


	//----- nvinfo : EIATTR_KPARAM_INFO
	.align		4
.L_11:
        /*0028*/ 	.byte	0x04, 0x17
        /*002a*/ 	.short	(.L_13 - .L_12)
.L_12:
        /*002c*/ 	.word	0x00000000
        /*0030*/ 	.short	0x0001
        /*0032*/ 	.short	0x0008
        /*0034*/ 	.byte	0x00, 0xf5, 0x21, 0x00


	//----- nvinfo : EIATTR_KPARAM_INFO
	.align		4
.L_13:
        /*0038*/ 	.byte	0x04, 0x17
        /*003a*/ 	.short	(.L_15 - .L_14)
.L_14:
        /*003c*/ 	.word	0x00000000
        /*0040*/ 	.short	0x0000
        /*0042*/ 	.short	0x0000
        /*0044*/ 	.byte	0x00, 0xf5, 0x21, 0x00


	//----- nvinfo : EIATTR_SPARSE_MMA_MASK
	.align		4
.L_15:
        /*0048*/ 	.byte	0x03, 0x50
        /*004a*/ 	.short	0x0000


	//----- nvinfo : EIATTR_MAXREG_COUNT
	.align		4
        /*004c*/ 	.byte	0x03, 0x1b
        /*004e*/ 	.short	0x00ff


	//----- nvinfo : EIATTR_NUM_BARRIERS
	.align		4
        /*0050*/ 	.byte	0x02, 0x4c
        /*0052*/ 	.byte	0x01
	.zero		1


	//----- nvinfo : EIATTR_MERCURY_ISA_VERSION
	.align		4
        /*0054*/ 	.byte	0x03, 0x5f
        /*0056*/ 	.short	0x0101


	//----- nvinfo : EIATTR_VRC_CTA_INIT_COUNT
	.align		4
        /*0058*/ 	.byte	0x02, 0x4a
	.zero		1
	.zero		1


	//----- nvinfo : EIATTR_EXIT_INSTR_OFFSETS
	.align		4
        /*005c*/ 	.byte	0x04, 0x1c
        /*005e*/ 	.short	(.L_17 - .L_16)


	//   ....[0]....
.L_16:
        /*0060*/ 	.word	0x000006b0


	//   ....[1]....
        /*0064*/ 	.word	0x00000740


	//----- nvinfo : EIATTR_CRS_STACK_SIZE
	.align		4
.L_17:
        /*0068*/ 	.byte	0x04, 0x1e
        /*006a*/ 	.short	(.L_19 - .L_18)
.L_18:
        /*006c*/ 	.word	0x00000000


	//----- nvinfo : EIATTR_CBANK_PARAM_SIZE
	.align		4
.L_19:
        /*0070*/ 	.byte	0x03, 0x19
        /*0072*/ 	.short	0x0020


	//----- nvinfo : EIATTR_PARAM_CBANK
	.align		4
        /*0074*/ 	.byte	0x04, 0x0a
        /*0076*/ 	.short	(.L_21 - .L_20)
	.align		4
.L_20:
        /*0078*/ 	.word	index@(.nv.constant0._Z14convolution_2DPiPdS_S0_)
        /*007c*/ 	.short	0x0380
        /*007e*/ 	.short	0x0020


	//----- nvinfo : EIATTR_SW_WAR
	.align		4
.L_21:
        /*0080*/ 	.byte	0x04, 0x36
        /*0082*/ 	.short	(.L_23 - .L_22)
.L_22:
        /*0084*/ 	.word	0x00000008
.L_23:


//--------------------- .nv.callgraph             --------------------------
	.section	.nv.callgraph,"",@"SHT_CUDA_CALLGRAPH"
	.align	4
	.sectionentsize	8
	.align		4
        /*0000*/ 	.word	0x00000000
	.align		4
        /*0004*/ 	.word	0xffffffff
	.align		4
        /*0008*/ 	.word	0x00000000
	.align		4
        /*000c*/ 	.word	0xfffffffe
	.align		4
        /*0010*/ 	.word	0x00000000
	.align		4
        /*0014*/ 	.word	0xfffffffd
	.align		4
        /*0018*/ 	.word	0x00000000
	.align		4
        /*001c*/ 	.word	0xfffffffc


//--------------------- .text._Z14convolution_2DPiPdS_S0_ --------------------------
	.section	.text._Z14convolution_2DPiPdS_S0_,"ax",@progbits
	.align	128
        .global         _Z14convolution_2DPiPdS_S0_
        .type           _Z14convolution_2DPiPdS_S0_,@function
        .size           _Z14convolution_2DPiPdS_S0_,(.L_x_7 - _Z14convolution_2DPiPdS_S0_)
        .other          _Z14convolution_2DPiPdS_S0_,@"STO_CUDA_ENTRY STV_DEFAULT"
_Z14convolution_2DPiPdS_S0_:
.text._Z14convolution_2DPiPdS_S0_:
[----:B------:R-:W-:Y:S01]  /*0000*/  LDC R1, c[0x0][0x37c] ;  /* 0x0000df00ff017b82 */ /* 0x000fe20000000800 */
[----:B------:R-:W0:Y:S07]  /*0010*/  S2R R11, SR_CTAID.X ;  /* 0x00000000000b7919 */ /* 0x000e2e0000002500 */
[----:B------:R-:W1:Y:S01]  /*0020*/  LDC.64 R2, c[0x0][0x398] ;  /* 0x0000e600ff027b82 */ /* 0x000e620000000a00 */
[----:B------:R-:W2:Y:S01]  /*0030*/  LDCU.64 UR4, c[0x0][0x358] ;  /* 0x00006b00ff0477ac */ /* 0x000ea20008000a00 */
[----:B------:R-:W3:Y:S06]  /*0040*/  S2R R0, SR_TID.X ;  /* 0x0000000000007919 */ /* 0x000eec0000002100 */
[----:B------:R-:W4:Y:S01]  /*0050*/  LDC.64 R12, c[0x0][0x380] ;  /* 0x0000e000ff0c7b82 */ /* 0x000f220000000a00 */
[----:B0-----:R-:W-:-:S02]  /*0060*/  VIADD R4, R11, 0xfffffffe ;  /* 0xfffffffe0b047836 */ /* 0x001fc40000000000 */
[----:B---3--:R-:W-:-:S03]  /*0070*/  IMAD R7, R11, 0x168, R0 ;  /* 0x000001680b077824 */ /* 0x008fc600078e0200 */
[----:B------:R-:W-:Y:S01]  /*0080*/  ISETP.GT.U32.AND P0, PT, R4, 0x1df, PT ;  /* 0x000001df0400780c */ /* 0x000fe20003f04070 */
[----:B-1----:R-:W-:-:S05]  /*0090*/  IMAD.WIDE.U32 R4, R7, 0x8, R2 ;  /* 0x0000000807047825 */ /* 0x002fca00078e0002 */
[----:B--2---:R-:W-:Y:S07]  /*00a0*/  STG.E.64 desc[UR4][R4.64], RZ ;  /* 0x000000ff04007986 */ /* 0x004fee000c101b04 */
[----:B------:R-:W-:Y:S01]  /*00b0*/  @!P0 VIADD R15, R7, 0xfffffd30 ;  /* 0xfffffd30070f8836 */ /* 0x000fe20000000000 */
[----:B------:R-:W0:Y:S03]  /*00c0*/  @!P0 LDC.64 R18, c[0x0][0x388] ;  /* 0x0000e200ff128b82 */ /* 0x000e260000000a00 */
[----:B----4-:R-:W-:-:S05]  /*00d0*/  @!P0 IMAD.WIDE.U32 R14, R15, 0x4, R12 ;  /* 0x000000040f0e8825 */ /* 0x010fca00078e000c */
[----:B------:R-:W2:Y:S04]  /*00e0*/  @!P0 LDG.E R6, desc[UR4][R14.64] ;  /* 0x000000040e068981 */ /* 0x000ea8000c1e1900 */
[----:B0-----:R-:W3:Y:S01]  /*00f0*/  @!P0 LDG.E.64 R18, desc[UR4][R18.64] ;  /* 0x0000000412128981 */ /* 0x001ee2000c1e1b00 */
[----:B------:R-:W-:-:S04]  /*0100*/  IADD3 R8, PT, PT, R11, -0x1, RZ ;  /* 0xffffffff0b087810 */ /* 0x000fc80007ffe0ff */
[----:B------:R-:W-:Y:S02]  /*0110*/  ISETP.GT.U32.AND P1, PT, R8, 0x1df, PT ;  /* 0x000001df0800780c */ /* 0x000fe40003f24070 */
[----:B------:R-:W-:-:S11]  /*0120*/  CS2R R8, SRZ ;  /* 0x0000000000087805 */ /* 0x000fd6000001ff00 */
[----:B------:R-:W-:Y:S01]  /*0130*/  @!P1 VIADD R23, R7, 0xfffffe98 ;  /* 0xfffffe9807179836 */ /* 0x000fe20000000000 */
[----:B------:R-:W0:Y:S01]  /*0140*/  @!P1 LDC.64 R20, c[0x0][0x388] ;  /* 0x0000e200ff149b82 */ /* 0x000e220000000a00 */
[----:B--2---:R-:W3:Y:S02]  /*0150*/  @!P0 I2F.F64 R16, R6 ;  /* 0x0000000600108312 */ /* 0x004ee40000201c00 */
[----:B---3--:R-:W-:Y:S01]  /*0160*/  @!P0 DFMA R8, R16, R18, RZ ;  /* 0x000000121008822b */ /* 0x008fe200000000ff */
[----:B------:R-:W-:-:S06]  /*0170*/  @!P1 IMAD.WIDE.U32 R16, R23, 0x4, R12 ;  /* 0x0000000417109825 */ /* 0x000fcc00078e000c */
[----:B------:R1:W-:Y:S04]  /*0180*/  @!P0 STG.E.64 desc[UR4][R4.64], R8 ;  /* 0x0000000804008986 */ /* 0x0003e8000c101b04 */
[----:B------:R-:W2:Y:S04]  /*0190*/  @!P1 LDG.E R16, desc[UR4][R16.64] ;  /* 0x0000000410109981 */ /* 0x000ea8000c1e1900 */
[----:B0-----:R-:W1:Y:S01]  /*01a0*/  @!P1 LDG.E.64 R18, desc[UR4][R20.64+0x8] ;  /* 0x0000080414129981 */ /* 0x001e62000c1e1b00 */
[----:B------:R-:W-:Y:S01]  /*01b0*/  ISETP.GT.U32.AND P0, PT, R11, 0x1df, PT ;  /* 0x000001df0b00780c */ /* 0x000fe20003f04070 */
[----:B------:R-:W-:-:S12]  /*01c0*/  IMAD.WIDE.U32 R12, R7, 0x4, R12 ;  /* 0x00000004070c7825 */ /* 0x000fd800078e000c */
[----:B------:R-:W0:Y:S01]  /*01d0*/  @!P0 LDC.64 R22, c[0x0][0x388] ;  /* 0x0000e200ff168b82 */ /* 0x000e220000000a00 */
[----:B--2---:R-:W1:Y:S02]  /*01e0*/  @!P1 I2F.F64 R14, R16 ;  /* 0x00000010000e9312 */ /* 0x004e640000201c00 */
[----:B-1----:R-:W-:-:S07]  /*01f0*/  @!P1 DFMA R8, R14, R18, R8 ;  /* 0x000000120e08922b */ /* 0x002fce0000000008 */
[----:B------:R1:W-:Y:S04]  /*0200*/  @!P1 STG.E.64 desc[UR4][R4.64], R8 ;  /* 0x0000000804009986 */ /* 0x0003e8000c101b04 */
[----:B------:R-:W2:Y:S04]  /*0210*/  @!P0 LDG.E R6, desc[UR4][R12.64] ;  /* 0x000000040c068981 */ /* 0x000ea8000c1e1900 */
[----:B0-----:R-:W1:Y:S01]  /*0220*/  @!P0 LDG.E.64 R18, desc[UR4][R22.64+0x10] ;  /* 0x0000100416128981 */ /* 0x001e62000c1e1b00 */
[----:B------:R-:W-:-:S13]  /*0230*/  ISETP.GT.U32.AND P1, PT, R11, 0x1de, PT ;  /* 0x000001de0b00780c */ /* 0x000fda0003f24070 */
[----:B------:R-:W0:Y:S01]  /*0240*/  @!P1 LDC.64 R20, c[0x0][0x388] ;  /* 0x0000e200ff149b82 */ /* 0x000e220000000a00 */
[----:B--2---:R-:W1:Y:S02]  /*0250*/  @!P0 I2F.F64 R14, R6 ;  /* 0x00000006000e8312 */ /* 0x004e640000201c00 */
[----:B-1----:R-:W-:Y:S01]  /*0260*/  @!P0 DFMA R8, R14, R18, R8 ;  /* 0x000000120e08822b */ /* 0x002fe20000000008 */
[----:B------:R-:W-:-:S04]  /*0270*/  ISETP.GT.U32.AND P2, PT, R11, 0x1dd, PT ;  /* 0x000001dd0b00780c */ /* 0x000fc80003f44070 */
[----:B------:R-:W1:Y:S02]  /*0280*/  LDC.64 R18, c[0x0][0x390] ;  /* 0x0000e400ff127b82 */ /* 0x000e640000000a00 */
[----:B------:R2:W-:Y:S04]  /*0290*/  @!P0 STG.E.64 desc[UR4][R4.64], R8 ;  /* 0x0000000804008986 */ /* 0x0005e8000c101b04 */
[----:B------:R-:W3:Y:S04]  /*02a0*/  @!P1 LDG.E R14, desc[UR4][R12.64+0x5a0] ;  /* 0x0005a0040c0e9981 */ /* 0x000ee8000c1e1900 */
[----:B0-----:R-:W2:Y:S01]  /*02b0*/  @!P1 LDG.E.64 R16, desc[UR4][R20.64+0x18] ;  /* 0x0000180414109981 */ /* 0x001ea2000c1e1b00 */
[----:B------:R-:W0:Y:S01]  /*02c0*/  @!P2 LDC.64 R24, c[0x0][0x388] ;  /* 0x0000e200ff18ab82 */ /* 0x000e220000000a00 */
[----:B---3--:R-:W2:Y:S02]  /*02d0*/  @!P1 I2F.F64 R14, R14 ;  /* 0x0000000e000e9312 */ /* 0x008ea40000201c00 */
[----:B--2---:R-:W-:-:S07]  /*02e0*/  @!P1 DFMA R8, R14, R16, R8 ;  /* 0x000000100e08922b */ /* 0x004fce0000000008 */
[----:B------:R2:W-:Y:S04]  /*02f0*/  @!P1 STG.E.64 desc[UR4][R4.64], R8 ;  /* 0x0000000804009986 */ /* 0x0005e8000c101b04 */
[----:B------:R-:W3:Y:S04]  /*0300*/  @!P2 LDG.E R6, desc[UR4][R12.64+0xb40] ;  /* 0x000b40040c06a981 */ /* 0x000ee8000c1e1900 */
[----:B0-----:R-:W4:Y:S01]  /*0310*/  @!P2 LDG.E.64 R16, desc[UR4][R24.64+0x20] ;  /* 0x000020041810a981 */ /* 0x001f22000c1e1b00 */
[----:B------:R-:W-:-:S04]  /*0320*/  IADD3 R15, PT, PT, R0, -0x2, RZ ;  /* 0xfffffffe000f7810 */ /* 0x000fc80007ffe0ff */
[----:B------:R-:W-:-:S13]  /*0330*/  ISETP.GT.U32.AND P0, PT, R15, 0x167, PT ;  /* 0x000001670f00780c */ /* 0x000fda0003f04070 */
[----:B------:R-:W0:Y:S01]  /*0340*/  @!P0 LDC.64 R14, c[0x0][0x388] ;  /* 0x0000e200ff0e8b82 */ /* 0x000e220000000a00 */
[----:B---3--:R-:W4:Y:S02]  /*0350*/  @!P2 I2F.F64 R10, R6 ;  /* 0x00000006000aa312 */ /* 0x008f240000201c00 */
[----:B----4-:R-:W-:Y:S01]  /*0360*/  @!P2 DFMA R16, R10, R16, R8 ;  /* 0x000000100a10a22b */ /* 0x010fe20000000008 */
[----:B-1----:R-:W-:-:S06]  /*0370*/  IMAD.WIDE.U32 R10, R7, 0x4, R18 ;  /* 0x00000004070a7825 */ /* 0x002fcc00078e0012 */
[----:B------:R1:W-:Y:S01]  /*0380*/  @!P2 STG.E.64 desc[UR4][R4.64], R16 ;  /* 0x000000100400a986 */ /* 0x0003e2000c101b04 */
[----:B------:R-:W-:Y:S01]  /*0390*/  BAR.SYNC.DEFER_BLOCKING 0x0 ;  /* 0x0000000000007b1d */ /* 0x000fe20000010000 */
[----:B--2---:R-:W-:-:S04]  /*03a0*/  @!P0 VIADD R9, R7, 0xfffffffe ;  /* 0xfffffffe07098836 */ /* 0x004fc80000000000 */
[----:B------:R-:W-:Y:S01]  /*03b0*/  @!P0 IMAD.WIDE.U32 R8, R9, 0x8, R2 ;  /* 0x0000000809088825 */ /* 0x000fe200078e0002 */
[----:B------:R-:W2:Y:S05]  /*03c0*/  @!P0 LDG.E R18, desc[UR4][R10.64] ;  /* 0x000000040a128981 */ /* 0x000eaa000c1e1900 */
[----:B------:R-:W3:Y:S04]  /*03d0*/  @!P0 LDG.E.64 R8, desc[UR4][R8.64] ;  /* 0x0000000408088981 */ /* 0x000ee8000c1e1b00 */
[----:B0-----:R-:W3:Y:S01]  /*03e0*/  @!P0 LDG.E.64 R14, desc[UR4][R14.64] ;  /* 0x000000040e0e8981 */ /* 0x001ee2000c1e1b00 */
[C---:B------:R-:W-:Y:S01]  /*03f0*/  IADD3 R6, PT, PT, R0.reuse, -0x1, RZ ;  /* 0xffffffff00067810 */ /* 0x040fe20007ffe0ff */
[----:B------:R-:W-:Y:S01]  /*0400*/  BSSY.RECONVERGENT B0, `(.L_x_0) ;  /* 0x0000014000007945 */ /* 0x000fe20003800200 */
[----:B------:R-:W-:-:S02]  /*0410*/  ISETP.GT.U32.AND P2, PT, R0, 0x167, PT ;  /* 0x000001670000780c */ /* 0x000fc40003f44070 */
[----:B------:R-:W-:Y:S02]  /*0420*/  ISETP.GT.U32.AND P1, PT, R6, 0x167, PT ;  /* 0x000001670600780c */ /* 0x000fe40003f24070 */
[C---:B------:R-:W-:Y:S02]  /*0430*/  ISETP.GT.U32.AND P3, PT, R0.reuse, 0x166, PT ;  /* 0x000001660000780c */ /* 0x040fe40003f64070 */
[----:B------:R-:W-:Y:S01]  /*0440*/  ISETP.GT.U32.AND P4, PT, R0, 0x165, PT ;  /* 0x000001650000780c */ /* 0x000fe20003f84070 */
[----:B--2---:R-:W3:Y:S02]  /*0450*/  @!P0 I2F.F64 R12, R18 ;  /* 0x00000012000c8312 */ /* 0x004ee40000201c00 */
[----:B---3--:R-:W-:-:S10]  /*0460*/  @!P0 DFMA R12, R8, R14, R12 ;  /* 0x0000000e080c822b */ /* 0x008fd4000000000c */
[----:B------:R-:W0:Y:S02]  /*0470*/  @!P0 F2I.F64.TRUNC R13, R12 ;  /* 0x0000000c000d8311 */ /* 0x000e24000030d100 */
[----:B0-----:R1:W-:Y:S01]  /*0480*/  @!P0 STG.E desc[UR4][R10.64], R13 ;  /* 0x0000000d0a008986 */ /* 0x0013e2000c101904 */
[----:B------:R-:W-:Y:S05]  /*0490*/  @P1 BRA `(.L_x_1) ;  /* 0x0000000000281947 */ /* 0x000fea0003800000 */
[----:B-1----:R-:W0:Y:S01]  /*04a0*/  LDC.64 R12, c[0x0][0x388] ;  /* 0x0000e200ff0c7b82 */ /* 0x002e220000000a00 */
[----:B------:R-:W2:Y:S01]  /*04b0*/  LDG.E R8, desc[UR4][R10.64] ;  /* 0x000000040a087981 */ /* 0x000ea2000c1e1900 */
[----:B------:R-:W-:-:S04]  /*04c0*/  VIADD R7, R7, 0xffffffff ;  /* 0xffffffff07077836 */ /* 0x000fc80000000000 */
[----:B------:R-:W-:-:S06]  /*04d0*/  IMAD.WIDE.U32 R2, R7, 0x8, R2 ;  /* 0x0000000807027825 */ /* 0x000fcc00078e0002 */
[----:B------:R-:W3:Y:S04]  /*04e0*/  LDG.E.64 R2, desc[UR4][R2.64] ;  /* 0x0000000402027981 */ /* 0x000ee8000c1e1b00 */
[----:B0-----:R-:W3:Y:S01]  /*04f0*/  LDG.E.64 R6, desc[UR4][R12.64+0x8] ;  /* 0x000008040c067981 */ /* 0x001ee2000c1e1b00 */
[----:B--2---:R-:W3:Y:S02]  /*0500*/  I2F.F64 R8, R8 ;  /* 0x0000000800087312 */ /* 0x004ee40000201c00 */
[----:B---3--:R-:W-:-:S10]  /*0510*/  DFMA R6, R2, R6, R8 ;  /* 0x000000060206722b */ /* 0x008fd40000000008 */
[----:B------:R-:W0:Y:S02]  /*0520*/  F2I.F64.TRUNC R7, R6 ;  /* 0x0000000600077311 */ /* 0x000e24000030d100 */
[----:B0-----:R0:W-:Y:S02]  /*0530*/  STG.E desc[UR4][R10.64], R7 ;  /* 0x000000070a007986 */ /* 0x0011e4000c101904 */
.L_x_1:
[----:B------:R-:W-:Y:S05]  /*0540*/  BSYNC.RECONVERGENT B0 ;  /* 0x0000000000007941 */ /* 0x000fea0003800200 */
.L_x_0:
[----:B------:R-:W-:Y:S04]  /*0550*/  BSSY.RECONVERGENT B0, `(.L_x_2) ;  /* 0x000000a000007945 */ /* 0x000fe80003800200 */
[----:B------:R-:W-:Y:S05]  /*0560*/  @P2 BRA `(.L_x_3) ;  /* 0x0000000000202947 */ /* 0x000fea0003800000 */
[----:B0-----:R-:W0:Y:S01]  /*0570*/  LDC.64 R6, c[0x0][0x388] ;  /* 0x0000e200ff067b82 */ /* 0x001e220000000a00 */
[----:B------:R-:W2:Y:S04]  /*0580*/  LDG.E R8, desc[UR4][R10.64] ;  /* 0x000000040a087981 */ /* 0x000ea8000c1e1900 */
[----:B------:R-:W3:Y:S04]  /*0590*/  LDG.E.64 R2, desc[UR4][R4.64] ;  /* 0x0000000404027981 */ /* 0x000ee8000c1e1b00 */
[----:B0-----:R-:W3:Y:S01]  /*05a0*/  LDG.E.64 R6, desc[UR4][R6.64+0x10] ;  /* 0x0000100406067981 */ /* 0x001ee2000c1e1b00 */
[----:B--2---:R-:W3:Y:S02]  /*05b0*/  I2F.F64 R8, R8 ;  /* 0x0000000800087312 */ /* 0x004ee40000201c00 */
[----:B---3--:R-:W-:-:S10]  /*05c0*/  DFMA R2, R2, R6, R8 ;  /* 0x000000060202722b */ /* 0x008fd40000000008 */
[----:B------:R-:W0:Y:S02]  /*05d0*/  F2I.F64.TRUNC R3, R2 ;  /* 0x0000000200037311 */ /* 0x000e24000030d100 */
[----:B0-----:R2:W-:Y:S02]  /*05e0*/  STG.E desc[UR4][R10.64], R3 ;  /* 0x000000030a007986 */ /* 0x0015e4000c101904 */
.L_x_3:
[----:B------:R-:W-:Y:S05]  /*05f0*/  BSYNC.RECONVERGENT B0 ;  /* 0x0000000000007941 */ /* 0x000fea0003800200 */
.L_x_2:
[----:B------:R-:W-:Y:S04]  /*0600*/  BSSY.RECONVERGENT B0, `(.L_x_4) ;  /* 0x000000a000007945 */ /* 0x000fe80003800200 */
[----:B------:R-:W-:Y:S05]  /*0610*/  @P3 BRA `(.L_x_5) ;  /* 0x0000000000203947 */ /* 0x000fea0003800000 */
[----:B0-----:R-:W0:Y:S01]  /*0620*/  LDC.64 R6, c[0x0][0x388] ;  /* 0x0000e200ff067b82 */ /* 0x001e220000000a00 */
[----:B------:R-:W3:Y:S04]  /*0630*/  LDG.E R8, desc[UR4][R10.64] ;  /* 0x000000040a087981 */ /* 0x000ee8000c1e1900 */
[----:B--2---:R-:W2:Y:S04]  /*0640*/  LDG.E.64 R2, desc[UR4][R4.64+0x8] ;  /* 0x0000080404027981 */ /* 0x004ea8000c1e1b00 */
[----:B0-----:R-:W2:Y:S01]  /*0650*/  LDG.E.64 R6, desc[UR4][R6.64+0x18] ;  /* 0x0000180406067981 */ /* 0x001ea2000c1e1b00 */
[----:B---3--:R-:W2:Y:S02]  /*0660*/  I2F.F64 R8, R8 ;  /* 0x0000000800087312 */ /* 0x008ea40000201c00 */
[----:B--2---:R-:W-:-:S10]  /*0670*/  DFMA R2, R2, R6, R8 ;  /* 0x000000060202722b */ /* 0x004fd40000000008 */
[----:B------:R-:W0:Y:S02]  /*0680*/  F2I.F64.TRUNC R3, R2 ;  /* 0x0000000200037311 */ /* 0x000e24000030d100 */
[----:B0-----:R3:W-:Y:S02]  /*0690*/  STG.E desc[UR4][R10.64], R3 ;  /* 0x000000030a007986 */ /* 0x0017e4000c101904 */
.L_x_5:
[----:B------:R-:W-:Y:S05]  /*06a0*/  BSYNC.RECONVERGENT B0 ;  /* 0x0000000000007941 */ /* 0x000fea0003800200 */
.L_x_4:
[----:B------:R-:W-:Y:S05]  /*06b0*/  @P4 EXIT ;  /* 0x000000000000494d */ /* 0x000fea0003800000 */
[----:B------:R-:W2:Y:S01]  /*06c0*/  LDC.64 R8, c[0x0][0x388] ;  /* 0x0000e200ff087b82 */ /* 0x000ea20000000a00 */
[----:B------:R-:W0:Y:S04]  /*06d0*/  LDG.E R6, desc[UR4][R10.64] ;  /* 0x000000040a067981 */ /* 0x000e28000c1e1900 */
[----:B-1----:R-:W4:Y:S04]  /*06e0*/  LDG.E.64 R4, desc[UR4][R4.64+0x10] ;  /* 0x0000100404047981 */ /* 0x002f28000c1e1b00 */
[----:B--23--:R-:W4:Y:S01]  /*06f0*/  LDG.E.64 R2, desc[UR4][R8.64+0x20] ;  /* 0x0000200408027981 */ /* 0x00cf22000c1e1b00 */
[----:B0-----:R-:W4:Y:S02]  /*0700*/  I2F.F64 R6, R6 ;  /* 0x0000000600067312 */ /* 0x001f240000201c00 */
[----:B----4-:R-:W-:-:S10]  /*0710*/  DFMA R2, R4, R2, R6 ;  /* 0x000000020402722b */ /* 0x010fd40000000006 */
[----:B------:R-:W0:Y:S02]  /*0720*/  F2I.F64.TRUNC R3, R2 ;  /* 0x0000000200037311 */ /* 0x000e24000030d100 */
[----:B0-----:R-:W-:Y:S01]  /*0730*/  STG.E desc[UR4][R10.64], R3 ;  /* 0x000000030a007986 */ /* 0x001fe2000c101904 */
[----:B------:R-:W-:Y:S05]  /*0740*/  EXIT ;  /* 0x000000000000794d */ /* 0x000fea0003800000 */
.L_x_6:
[----:B------:R-:W-:-:S00]  /*0750*/  BRA `(.L_x_6) ;  /* 0xfffffffc00fc7947 */ /* 0x000fc0000383ffff */
[----:B------:R-:W-:-:S00]  /*0760*/  NOP ;  /* 0x0000000000007918 */ /* 0x000fc00000000000 */
        /* <DEDUP_REMOVED lines=9> */
.L_x_7:


//--------------------- .nv.shared.reserved.0     --------------------------
	.section	.nv.shared.reserved.0,"aw",@nobits
	.weak		__nv_reservedSMEM_offset_0_alias
	.size		__nv_reservedSMEM_offset_0_alias, 0, 64
	.other		__nv_reservedSMEM_offset_0_alias,@"STO_CUDA_RESERVED_SHARED STV_DEFAULT"
__nv_reservedSMEM_offset_0_alias:
	.zero		0
	.zero		64


//--------------------- .nv.constant0._Z14convolution_2DPiPdS_S0_ --------------------------
	.section	.nv.constant0._Z14convolution_2DPiPdS_S0_,"a",@progbits
	.sectionflags	@""
	.align	4
.nv.constant0._Z14convolution_2DPiPdS_S0_:
	.zero		928


//--------------------- SYMBOLS --------------------------

	.type		.nv.reservedSmem.offset0,@object
	.size		.nv.reservedSmem.offset0,0x4
